//
// Generated by NVIDIA NVVM Compiler
//
// Compiler Build ID: CL-36424714
// Cuda compilation tools, release 13.0, V13.0.88
// Based on NVVM 20.0.0
//

.version 9.0
.target sm_100
.address_size 64

	// .globl	_Z12mandelKernelPimiiffffi

.visible .entry _Z12mandelKernelPimiiffffi(
	.param .u64 .ptr .align 1 _Z12mandelKernelPimiiffffi_param_0,
	.param .u64 _Z12mandelKernelPimiiffffi_param_1,
	.param .u32 _Z12mandelKernelPimiiffffi_param_2,
	.param .u32 _Z12mandelKernelPimiiffffi_param_3,
	.param .f32 _Z12mandelKernelPimiiffffi_param_4,
	.param .f32 _Z12mandelKernelPimiiffffi_param_5,
	.param .f32 _Z12mandelKernelPimiiffffi_param_6,
	.param .f32 _Z12mandelKernelPimiiffffi_param_7,
	.param .u32 _Z12mandelKernelPimiiffffi_param_8
)
{
	.reg .pred 	%p<7>;
	.reg .b32 	%r<21>;
	.reg .b32 	%f<20>;
	.reg .b64 	%rd<8>;

	ld.param.u64 	%rd2, [_Z12mandelKernelPimiiffffi_param_0];
	ld.param.u64 	%rd3, [_Z12mandelKernelPimiiffffi_param_1];
	ld.param.u32 	%r7, [_Z12mandelKernelPimiiffffi_param_2];
	ld.param.u32 	%r8, [_Z12mandelKernelPimiiffffi_param_3];
	ld.param.f32 	%f9, [_Z12mandelKernelPimiiffffi_param_4];
	ld.param.f32 	%f10, [_Z12mandelKernelPimiiffffi_param_5];
	ld.param.f32 	%f11, [_Z12mandelKernelPimiiffffi_param_6];
	ld.param.f32 	%f12, [_Z12mandelKernelPimiiffffi_param_7];
	ld.param.u32 	%r6, [_Z12mandelKernelPimiiffffi_param_8];
	mov.u32 	%r10, %ctaid.x;
	mov.u32 	%r11, %ntid.x;
	mov.u32 	%r12, %tid.x;
	mad.lo.s32 	%r1, %r10, %r11, %r12;
	mov.u32 	%r13, %ctaid.y;
	mov.u32 	%r14, %ntid.y;
	mov.u32 	%r15, %tid.y;
	mad.lo.s32 	%r16, %r13, %r14, %r15;
	setp.ge.s32 	%p1, %r1, %r7;
	setp.ge.s32 	%p2, %r16, %r8;
	or.pred  	%p3, %p1, %p2;
	@%p3 bra 	$L__BB0_6;
	cvta.to.global.u64 	%rd4, %rd2;
	cvt.rn.f32.s32 	%f13, %r1;
	fma.rn.f32 	%f1, %f11, %f13, %f9;
	cvt.rn.f32.u32 	%f14, %r16;
	fma.rn.f32 	%f2, %f12, %f14, %f10;
	cvt.u64.u32 	%rd5, %r16;
	mad.lo.s64 	%rd6, %rd3, %rd5, %rd4;
	mul.wide.s32 	%rd7, %r1, 4;
	add.s64 	%rd1, %rd6, %rd7;
	setp.lt.s32 	%p4, %r6, 1;
	mov.b32 	%r20, 0;
	@%p4 bra 	$L__BB0_5;
	mov.b32 	%r19, 0;
	mov.f32 	%f18, %f2;
	mov.f32 	%f19, %f1;
$L__BB0_3:
	mul.f32 	%f5, %f19, %f19;
	mul.f32 	%f6, %f18, %f18;
	add.f32 	%f15, %f5, %f6;
	setp.gt.f32 	%p5, %f15, 0f40800000;
	mov.u32 	%r20, %r19;
	@%p5 bra 	$L__BB0_5;
	sub.f32 	%f16, %f5, %f6;
	add.f32 	%f17, %f19, %f19;
	add.f32 	%f19, %f1, %f16;
	fma.rn.f32 	%f18, %f17, %f18, %f2;
	add.s32 	%r19, %r19, 1;
	setp.ne.s32 	%p6, %r19, %r6;
	mov.u32 	%r20, %r6;
	@%p6 bra 	$L__BB0_3;
$L__BB0_5:
	st.global.u32 	[%rd1], %r20;
$L__BB0_6:
	ret;

}


// ===== COMPILED SASS (sm_100) =====

	.target	sm_100

	.elftype	@"ET_EXEC"


//--------------------- .note.nv.tkinfo           --------------------------
	.section	.note.nv.tkinfo,"",@"SHT_NOTE"
	.sectionflags	@"SHF_NOTE_NV_TKINFO"
	.tkinfo
        /*0018*/ 	.word	0x00000002
        /*0030*/ 	.string	""
        /*0030*/ 	.string	"ptxas"
        /*0030*/ 	.string	"Cuda compilation tools, release 13.0, V13.0.88"
        /*0030*/ 	.string	"Build cuda_13.0.r13.0/compiler.36424714_0"
        /*0030*/ 	.string	"-arch sm_100 -m 64 "



//--------------------- .note.nv.cuinfo           --------------------------
	.section	.note.nv.cuinfo,"",@"SHT_NOTE"
	.sectionflags	@"SHF_NOTE_NV_CUINFO"
        /*0018*/ 	.short	0x0002
        /*001a*/ 	.short	0x0064
        /*001c*/ 	.short	0x0082
	.zero		2


//--------------------- .nv.info                  --------------------------
	.section	.nv.info,"",@"SHT_CUDA_INFO"
	.align	4


	//----- nvinfo : EIATTR_REGCOUNT
	.align		4
        /*0000*/ 	.byte	0x04, 0x2f
        /*0002*/ 	.short	(.L_1 - .L_0)
	.align		4
.L_0:
        /*0004*/ 	.word	index@(_Z12mandelKernelPimiiffffi)
        /*0008*/ 	.word	0x00000010


	//----- nvinfo : EIATTR_FRAME_SIZE
	.align		4
.L_1:
        /*000c*/ 	.byte	0x04, 0x11
        /*000e*/ 	.short	(.L_3 - .L_2)
	.align		4
.L_2:
        /*0010*/ 	.word	index@(_Z12mandelKernelPimiiffffi)
        /*0014*/ 	.word	0x00000000


	//----- nvinfo : EIATTR_MIN_STACK_SIZE
	.align		4
.L_3:
        /*0018*/ 	.byte	0x04, 0x12
        /*001a*/ 	.short	(.L_5 - .L_4)
	.align		4
.L_4:
        /*001c*/ 	.word	index@(_Z12mandelKernelPimiiffffi)
        /*0020*/ 	.word	0x00000000
.L_5:


//--------------------- .nv.compat                --------------------------
	.section	.nv.compat,"",@"SHT_CUDA_COMPAT_INFO"
	.align	4
        /*0000*/ 	.byte	0x02, 0x09, 0x00, 0x00, 0x02, 0x02, 0x01, 0x00, 0x02, 0x05, 0x05, 0x00, 0x03, 0x07, 0x01, 0x01
        /*0010*/ 	.byte	0x02, 0x03, 0x00, 0x00, 0x02, 0x06, 0x01, 0x00, 0x04, 0x0b, 0x08, 0x00, 0x01, 0x00, 0x00, 0x00
        /*0020*/ 	.byte	0x00, 0x00, 0x00, 0x00


//--------------------- .nv.info._Z12mandelKernelPimiiffffi --------------------------
	.section	.nv.info._Z12mandelKernelPimiiffffi,"",@"SHT_CUDA_INFO"
	.sectionflags	@""
	.align	4


	//----- nvinfo : EIATTR_CUDA_API_VERSION
	.align		4
        /*0000*/ 	.byte	0x04, 0x37
        /*0002*/ 	.short	(.L_7 - .L_6)
.L_6:
        /*0004*/ 	.word	0x00000082


	//----- nvinfo : EIATTR_KPARAM_INFO
	.align		4
.L_7:
        /*0008*/ 	.byte	0x04, 0x17
        /*000a*/ 	.short	(.L_9 - .L_8)
.L_8:
        /*000c*/ 	.word	0x00000000
        /*0010*/ 	.short	0x0008
        /*0012*/ 	.short	0x0028
        /*0014*/ 	.byte	0x00, 0xf0, 0x11, 0x00


	//----- nvinfo : EIATTR_KPARAM_INFO
	.align		4
.L_9:
        /*0018*/ 	.byte	0x04, 0x17
        /*001a*/ 	.short	(.L_11 - .L_10)
.L_10:
        /*001c*/ 	.word	0x00000000
        /*0020*/ 	.short	0x0007
        /*0022*/ 	.short	0x0024
        /*0024*/ 	.byte	0x00, 0xf0, 0x11, 0x00


	//----- nvinfo : EIATTR_KPARAM_INFO
	.align		4
.L_11:
        /*0028*/ 	.byte	0x04, 0x17
        /*002a*/ 	.short	(.L_13 - .L_12)
.L_12:
        /*002c*/ 	.word	0x00000000
        /*0030*/ 	.short	0x0006
        /*0032*/ 	.short	0x0020
        /*0034*/ 	.byte	0x00, 0xf0, 0x11, 0x00


	//----- nvinfo : EIATTR_KPARAM_INFO
	.align		4
.L_13:
        /*0038*/ 	.byte	0x04, 0x17
        /*003a*/ 	.short	(.L_15 - .L_14)
.L_14:
        /*003c*/ 	.word	0x00000000
        /*0040*/ 	.short	0x0005
        /*0042*/ 	.short	0x001c
        /*0044*/ 	.byte	0x00, 0xf0, 0x11, 0x00


	//----- nvinfo : EIATTR_KPARAM_INFO
	.align		4
.L_15:
        /*0048*/ 	.byte	0x04, 0x17
        /*004a*/ 	.short	(.L_17 - .L_16)
.L_16:
        /*004c*/ 	.word	0x00000000
        /*0050*/ 	.short	0x0004
        /*0052*/ 	.short	0x0018
        /*0054*/ 	.byte	0x00, 0xf0, 0x11, 0x00


	//----- nvinfo : EIATTR_KPARAM_INFO
	.align		4
.L_17:
        /*0058*/ 	.byte	0x04, 0x17
        /*005a*/ 	.short	(.L_19 - .L_18)
.L_18:
        /*005c*/ 	.word	0x00000000
        /*0060*/ 	.short	0x0003
        /*0062*/ 	.short	0x0014
        /*0064*/ 	.byte	0x00, 0xf0, 0x11, 0x00


	//----- nvinfo : EIATTR_KPARAM_INFO
	.align		4
.L_19:
        /*0068*/ 	.byte	0x04, 0x17
        /*006a*/ 	.short	(.L_21 - .L_20)
.L_20:
        /*006c*/ 	.word	0x00000000
        /*0070*/ 	.short	0x0002
        /*0072*/ 	.short	0x0010
        /*0074*/ 	.byte	0x00, 0xf0, 0x11, 0x00


	//----- nvinfo : EIATTR_KPARAM_INFO
	.align		4
.L_21:
        /*0078*/ 	.byte	0x04, 0x17
        /*007a*/ 	.short	(.L_23 - .L_22)
.L_22:
        /*007c*/ 	.word	0x00000000
        /*0080*/ 	.short	0x0001
        /*0082*/ 	.short	0x0008
        /*0084*/ 	.byte	0x00, 0xf0, 0x21, 0x00


	//----- nvinfo : EIATTR_KPARAM_INFO
	.align		4
.L_23:
        /*0088*/ 	.byte	0x04, 0x17
        /*008a*/ 	.short	(.L_25 - .L_24)
.L_24:
        /*008c*/ 	.word	0x00000000
        /*0090*/ 	.short	0x0000
        /*0092*/ 	.short	0x0000
        /*0094*/ 	.byte	0x00, 0xf5, 0x21, 0x00


	//----- nvinfo : EIATTR_SPARSE_MMA_MASK
	.align		4
.L_25:
        /*0098*/ 	.byte	0x03, 0x50
        /*009a*/ 	.short	0x0000


	//----- nvinfo : EIATTR_MAXREG_COUNT
	.align		4
        /*009c*/ 	.byte	0x03, 0x1b
        /*009e*/ 	.short	0x00ff


	//----- nvinfo : EIATTR_MERCURY_ISA_VERSION
	.align		4
        /*00a0*/ 	.byte	0x03, 0x5f
        /*00a2*/ 	.short	0x0101


	//----- nvinfo : EIATTR_VRC_CTA_INIT_COUNT
	.align		4
        /*00a4*/ 	.byte	0x02, 0x4a
	.zero		1
	.zero		1


	//----- nvinfo : EIATTR_EXIT_INSTR_OFFSETS
	.align		4
        /*00a8*/ 	.byte	0x04, 0x1c
        /*00aa*/ 	.short	(.L_27 - .L_26)


	//   ....[0]....
.L_26:
        /*00ac*/ 	.word	0x000000c0


	//   ....[1]....
        /*00b0*/ 	.word	0x00000320


	//----- nvinfo : EIATTR_CRS_STACK_SIZE
	.align		4
.L_27:
        /*00b4*/ 	.byte	0x04, 0x1e
        /*00b6*/ 	.short	(.L_29 - .L_28)
.L_28:
        /*00b8*/ 	.word	0x00000000


	//----- nvinfo : EIATTR_CBANK_PARAM_SIZE
	.align		4
.L_29:
        /*00bc*/ 	.byte	0x03, 0x19
        /*00be*/ 	.short	0x002c


	//----- nvinfo : EIATTR_PARAM_CBANK
	.align		4
        /*00c0*/ 	.byte	0x04, 0x0a
        /*00c2*/ 	.short	(.L_31 - .L_30)
	.align		4
.L_30:
        /*00c4*/ 	.word	index@(.nv.constant0._Z12mandelKernelPimiiffffi)
        /*00c8*/ 	.short	0x0380
        /*00ca*/ 	.short	0x002c


	//----- nvinfo : EIATTR_SW_WAR
	.align		4
.L_31:
        /*00cc*/ 	.byte	0x04, 0x36
        /*00ce*/ 	.short	(.L_33 - .L_32)
.L_32:
        /*00d0*/ 	.word	0x00000008
.L_33:


//--------------------- .nv.callgraph             --------------------------
	.section	.nv.callgraph,"",@"SHT_CUDA_CALLGRAPH"
	.align	4
	.sectionentsize	8
	.align		4
        /*0000*/ 	.word	0x00000000
	.align		4
        /*0004*/ 	.word	0xffffffff
	.align		4
        /*0008*/ 	.word	0x00000000
	.align		4
        /*000c*/ 	.word	0xfffffffe
	.align		4
        /*0010*/ 	.word	0x00000000
	.align		4
        /*0014*/ 	.word	0xfffffffd
	.align		4
        /*0018*/ 	.word	0x00000000
	.align		4
        /*001c*/ 	.word	0xfffffffc


//--------------------- .text._Z12mandelKernelPimiiffffi --------------------------
	.section	.text._Z12mandelKernelPimiiffffi,"ax",@progbits
	.align	128
        .global         _Z12mandelKernelPimiiffffi
        .type           _Z12mandelKernelPimiiffffi,@function
        .size           _Z12mandelKernelPimiiffffi,(.L_x_4 - _Z12mandelKernelPimiiffffi)
        .other          _Z12mandelKernelPimiiffffi,@"STO_CUDA_ENTRY STV_DEFAULT"
_Z12mandelKernelPimiiffffi:
.text._Z12mandelKernelPimiiffffi:
[----:B------:R-:W-:Y:S01]  /*0000*/  LDC R1, c[0x0][0x37c] ;  /* 0x0000df00ff017b82 */ /* 0x000fe20000000800 */
[----:B------:R-:W0:Y:S07]  /*0010*/  S2R R2, SR_TID.Y ;  /* 0x0000000000027919 */ /* 0x000e2e0000002200 */
[----:B------:R-:W1:Y:S01]  /*0020*/  LDC R5, c[0x0][0x360] ;  /* 0x0000d800ff057b82 */ /* 0x000e620000000800 */
[----:B------:R-:W2:Y:S01]  /*0030*/  LDCU.64 UR6, c[0x0][0x390] ;  /* 0x00007200ff0677ac */ /* 0x000ea20008000a00 */
[----:B------:R-:W1:Y:S06]  /*0040*/  S2R R0, SR_TID.X ;  /* 0x0000000000007919 */ /* 0x000e6c0000002100 */
[----:B------:R-:W0:Y:S08]  /*0050*/  S2UR UR5, SR_CTAID.Y ;  /* 0x00000000000579c3 */ /* 0x000e300000002600 */
[----:B------:R-:W0:Y:S08]  /*0060*/  LDC R7, c[0x0][0x364] ;  /* 0x0000d900ff077b82 */ /* 0x000e300000000800 */
[----:B------:R-:W1:Y:S01]  /*0070*/  S2UR UR4, SR_CTAID.X ;  /* 0x00000000000479c3 */ /* 0x000e620000002500 */
[----:B0-----:R-:W-:-:S05]  /*0080*/  IMAD R7, R7, UR5, R2 ;  /* 0x0000000507077c24 */ /* 0x001fca000f8e0202 */
[----:B--2---:R-:W-:Y:S01]  /*0090*/  ISETP.GE.AND P0, PT, R7, UR7, PT ;  /* 0x0000000707007c0c */ /* 0x004fe2000bf06270 */
[----:B-1----:R-:W-:-:S05]  /*00a0*/  IMAD R5, R5, UR4, R0 ;  /* 0x0000000405057c24 */ /* 0x002fca000f8e0200 */
[----:B------:R-:W-:-:S13]  /*00b0*/  ISETP.GE.OR P0, PT, R5, UR6, P0 ;  /* 0x0000000605007c0c */ /* 0x000fda0008706670 */
[----:B------:R-:W-:Y:S05]  /*00c0*/  @P0 EXIT ;  /* 0x000000000000094d */ /* 0x000fea0003800000 */
[----:B------:R-:W0:Y:S01]  /*00d0*/  LDC.64 R2, c[0x0][0x380] ;  /* 0x0000e000ff027b82 */ /* 0x000e220000000a00 */
[----:B------:R-:W0:Y:S01]  /*00e0*/  LDCU.64 UR8, c[0x0][0x388] ;  /* 0x00007100ff0877ac */ /* 0x000e220008000a00 */
[----:B------:R-:W-:Y:S02]  /*00f0*/  I2FP.F32.S32 R9, R5 ;  /* 0x0000000500097245 */ /* 0x000fe40000201400 */
[----:B------:R-:W-:Y:S01]  /*0100*/  I2FP.F32.U32 R0, R7 ;  /* 0x0000000700007245 */ /* 0x000fe20000201000 */
[----:B------:R-:W1:Y:S03]  /*0110*/  LDCU UR10, c[0x0][0x3a8] ;  /* 0x00007500ff0a77ac */ /* 0x000e660008000800 */
[----:B------:R-:W2:Y:S01]  /*0120*/  LDC.64 R10, c[0x0][0x398] ;  /* 0x0000e600ff0a7b82 */ /* 0x000ea20000000a00 */
[----:B------:R-:W2:Y:S01]  /*0130*/  LDCU.64 UR6, c[0x0][0x3a0] ;  /* 0x00007400ff0677ac */ /* 0x000ea20008000a00 */
[----:B------:R-:W3:Y:S01]  /*0140*/  LDCU.64 UR4, c[0x0][0x358] ;  /* 0x00006b00ff0477ac */ /* 0x000ee20008000a00 */
[----:B-1----:R-:W-:Y:S01]  /*0150*/  UISETP.GE.AND UP0, UPT, UR10, 0x1, UPT ;  /* 0x000000010a00788c */ /* 0x002fe2000bf06270 */
[----:B0-----:R-:W-:-:S04]  /*0160*/  IMAD.WIDE.U32 R2, R7, UR8, R2 ;  /* 0x0000000807027c25 */ /* 0x001fc8000f8e0002 */
[----:B------:R-:W-:Y:S02]  /*0170*/  IMAD R3, R7, UR9, R3 ;  /* 0x0000000907037c24 */ /* 0x000fe4000f8e0203 */
[----:B------:R-:W-:-:S04]  /*0180*/  IMAD.WIDE R2, R5, 0x4, R2 ;  /* 0x0000000405027825 */ /* 0x000fc800078e0202 */
[----:B------:R-:W-:Y:S02]  /*0190*/  HFMA2 R5, -RZ, RZ, 0, 0 ;  /* 0x00000000ff057431 */ /* 0x000fe400000001ff */
[----:B--2---:R-:W-:Y:S01]  /*01a0*/  FFMA R9, R9, UR6, R10 ;  /* 0x0000000609097c23 */ /* 0x004fe2000800000a */
[----:B------:R-:W-:Y:S01]  /*01b0*/  FFMA R0, R0, UR7, R11 ;  /* 0x0000000700007c23 */ /* 0x000fe2000800000b */
[----:B---3--:R-:W-:Y:S06]  /*01c0*/  BRA.U !UP0, `(.L_x_0) ;  /* 0x0000000108507547 */ /* 0x008fec000b800000 */
[----:B------:R-:W-:Y:S01]  /*01d0*/  BSSY.RECONVERGENT B0, `(.L_x_0) ;  /* 0x0000013000007945 */ /* 0x000fe20003800200 */
[----:B------:R-:W-:Y:S01]  /*01e0*/  MOV R5, RZ ;  /* 0x000000ff00057202 */ /* 0x000fe20000000f00 */
[----:B------:R-:W0:Y:S01]  /*01f0*/  LDCU UR6, c[0x0][0x3a8] ;  /* 0x00007500ff0677ac */ /* 0x000e220008000800 */
[----:B------:R-:W-:Y:S02]  /*0200*/  MOV R7, R0 ;  /* 0x0000000000077202 */ /* 0x000fe40000000f00 */
[----:B------:R-:W-:Y:S01]  /*0210*/  MOV R4, R9 ;  /* 0x0000000900047202 */ /* 0x000fe20000000f00 */
[----:B------:R-:W1:Y:S06]  /*0220*/  LDCU UR7, c[0x0][0x3a8] ;  /* 0x00007500ff0777ac */ /* 0x000e6c0008000800 */
.L_x_2:
[----:B------:R-:W-:Y:S01]  /*0230*/  FMUL R6, R4, R4 ;  /* 0x0000000404067220 */ /* 0x000fe20000400000 */
[----:B------:R-:W-:-:S04]  /*0240*/  FMUL R13, R7, R7 ;  /* 0x00000007070d7220 */ /* 0x000fc80000400000 */
[----:B------:R-:W-:-:S05]  /*0250*/  FADD R8, R6, R13 ;  /* 0x0000000d06087221 */ /* 0x000fca0000000000 */
[----:B------:R-:W-:-:S13]  /*0260*/  FSETP.GT.AND P0, PT, R8, 4, PT ;  /* 0x408000000800780b */ /* 0x000fda0003f04000 */
[----:B------:R-:W-:Y:S05]  /*0270*/  @P0 BRA `(.L_x_1) ;  /* 0x0000000000200947 */ /* 0x000fea0003800000 */
[----:B------:R-:W-:Y:S01]  /*0280*/  IADD3 R5, PT, PT, R5, 0x1, RZ ;  /* 0x0000000105057810 */ /* 0x000fe20007ffe0ff */
[----:B------:R-:W-:Y:S01]  /*0290*/  FADD R11, R4, R4 ;  /* 0x00000004040b7221 */ /* 0x000fe20000000000 */
[----:B------:R-:W-:Y:S02]  /*02a0*/  FADD R4, R6, -R13 ;  /* 0x8000000d06047221 */ /* 0x000fe40000000000 */
[----:B-1----:R-:W-:Y:S01]  /*02b0*/  ISETP.NE.AND P0, PT, R5, UR7, PT ;  /* 0x0000000705007c0c */ /* 0x002fe2000bf05270 */
[----:B------:R-:W-:Y:S01]  /*02c0*/  FFMA R7, R11, R7, R0 ;  /* 0x000000070b077223 */ /* 0x000fe20000000000 */
[----:B------:R-:W-:-:S11]  /*02d0*/  FADD R4, R9, R4 ;  /* 0x0000000409047221 */ /* 0x000fd60000000000 */
[----:B------:R-:W-:Y:S05]  /*02e0*/  @P0 BRA `(.L_x_2) ;  /* 0xfffffffc00d00947 */ /* 0x000fea000383ffff */
[----:B0-----:R-:W-:-:S07]  /*02f0*/  MOV R5, UR6 ;  /* 0x0000000600057c02 */ /* 0x001fce0008000f00 */
.L_x_1:
[----:B01----:R-:W-:Y:S05]  /*0300*/  BSYNC.RECONVERGENT B0 ;  /* 0x0000000000007941 */ /* 0x003fea0003800200 */
.L_x_0:
[----:B------:R-:W-:Y:S01]  /*0310*/  STG.E desc[UR4][R2.64], R5 ;  /* 0x0000000502007986 */ /* 0x000fe2000c101904 */
[----:B------:R-:W-:Y:S05]  /*0320*/  EXIT ;  /* 0x000000000000794d */ /* 0x000fea0003800000 */
.L_x_3:
[----:B------:R-:W-:-:S00]  /*0330*/  BRA `(.L_x_3) ;  /* 0xfffffffc00fc7947 */ /* 0x000fc0000383ffff */
[----:B------:R-:W-:-:S00]  /*0340*/  NOP ;  /* 0x0000000000007918 */ /* 0x000fc00000000000 */
        /* <DEDUP_REMOVED lines=11> */
.L_x_4:


//--------------------- .nv.shared.reserved.0     --------------------------
	.section	.nv.shared.reserved.0,"aw",@nobits
	.weak		__nv_reservedSMEM_offset_0_alias
	.size		__nv_reservedSMEM_offset_0_alias, 0, 64
	.other		__nv_reservedSMEM_offset_0_alias,@"STO_CUDA_RESERVED_SHARED STV_DEFAULT"
__nv_reservedSMEM_offset_0_alias:
	.zero		0
	.zero		64


//--------------------- .nv.constant0._Z12mandelKernelPimiiffffi --------------------------
	.section	.nv.constant0._Z12mandelKernelPimiiffffi,"a",@progbits
	.sectionflags	@""
	.align	4
.nv.constant0._Z12mandelKernelPimiiffffi:
	.zero		940


//--------------------- SYMBOLS --------------------------

	.type		.nv.reservedSmem.offset0,@object
	.size		.nv.reservedSmem.offset0,0x4
